//
// Generated by NVIDIA NVVM Compiler
//
// Compiler Build ID: CL-36424714
// Cuda compilation tools, release 13.0, V13.0.88
// Based on NVVM 20.0.0
//

.version 9.0
.target sm_100
.address_size 64

	// .globl	_Z18reduceAtomicGlobalPKyy
.global .align 8 .u64 dResult;
// _ZZ18reduceAtomicSharedPKyyE1x has been demoted
// _ZZ12reduceSharedILi256EEvPKyyE4data has been demoted

.visible .entry _Z18reduceAtomicGlobalPKyy(
	.param .u64 .ptr .align 1 _Z18reduceAtomicGlobalPKyy_param_0,
	.param .u64 _Z18reduceAtomicGlobalPKyy_param_1
)
{
	.reg .pred 	%p<2>;
	.reg .b32 	%r<5>;
	.reg .b64 	%rd<9>;

	ld.param.u64 	%rd2, [_Z18reduceAtomicGlobalPKyy_param_0];
	ld.param.u64 	%rd3, [_Z18reduceAtomicGlobalPKyy_param_1];
	mov.u32 	%r1, %tid.x;
	mov.u32 	%r2, %ctaid.x;
	mov.u32 	%r3, %ntid.x;
	mad.lo.s32 	%r4, %r2, %r3, %r1;
	cvt.u64.u32 	%rd1, %r4;
	setp.le.u64 	%p1, %rd3, %rd1;
	@%p1 bra 	$L__BB0_2;
	cvta.to.global.u64 	%rd4, %rd2;
	shl.b64 	%rd5, %rd1, 3;
	add.s64 	%rd6, %rd4, %rd5;
	ld.global.nc.u64 	%rd7, [%rd6];
	atom.global.add.u64 	%rd8, [dResult], %rd7;
$L__BB0_2:
	ret;

}
	// .globl	_Z18reduceAtomicSharedPKyy
.visible .entry _Z18reduceAtomicSharedPKyy(
	.param .u64 .ptr .align 1 _Z18reduceAtomicSharedPKyy_param_0,
	.param .u64 _Z18reduceAtomicSharedPKyy_param_1
)
{
	.reg .pred 	%p<4>;
	.reg .b32 	%r<5>;
	.reg .b64 	%rd<12>;
	// demoted variable
	.shared .align 8 .u64 _ZZ18reduceAtomicSharedPKyyE1x;
	ld.param.u64 	%rd2, [_Z18reduceAtomicSharedPKyy_param_0];
	ld.param.u64 	%rd3, [_Z18reduceAtomicSharedPKyy_param_1];
	mov.u32 	%r1, %tid.x;
	mov.u32 	%r2, %ctaid.x;
	mov.u32 	%r3, %ntid.x;
	mad.lo.s32 	%r4, %r2, %r3, %r1;
	cvt.u64.u32 	%rd1, %r4;
	setp.ne.s32 	%p1, %r1, 0;
	@%p1 bra 	$L__BB1_2;
	mov.b64 	%rd4, 0;
	st.shared.u64 	[_ZZ18reduceAtomicSharedPKyyE1x], %rd4;
$L__BB1_2:
	bar.sync 	0;
	setp.le.u64 	%p2, %rd3, %rd1;
	@%p2 bra 	$L__BB1_4;
	cvta.to.global.u64 	%rd5, %rd2;
	shl.b64 	%rd6, %rd1, 3;
	add.s64 	%rd7, %rd5, %rd6;
	ld.global.nc.u64 	%rd8, [%rd7];
	atom.shared.add.u64 	%rd9, [_ZZ18reduceAtomicSharedPKyyE1x], %rd8;
$L__BB1_4:
	setp.ne.s32 	%p3, %r1, 0;
	bar.sync 	0;
	@%p3 bra 	$L__BB1_6;
	ld.shared.u64 	%rd10, [_ZZ18reduceAtomicSharedPKyyE1x];
	atom.global.add.u64 	%rd11, [dResult], %rd10;
$L__BB1_6:
	ret;

}
	// .globl	_Z12reduceSharedILi256EEvPKyy
.visible .entry _Z12reduceSharedILi256EEvPKyy(
	.param .u64 .ptr .align 1 _Z12reduceSharedILi256EEvPKyy_param_0,
	.param .u64 _Z12reduceSharedILi256EEvPKyy_param_1
)
{
	.reg .pred 	%p<6>;
	.reg .b32 	%r<12>;
	.reg .b64 	%rd<21>;
	// demoted variable
	.shared .align 8 .b8 _ZZ12reduceSharedILi256EEvPKyyE4data[2048];
	ld.param.u64 	%rd8, [_Z12reduceSharedILi256EEvPKyy_param_0];
	ld.param.u64 	%rd10, [_Z12reduceSharedILi256EEvPKyy_param_1];
	mov.u32 	%r1, %tid.x;
	mov.u32 	%r4, %ctaid.x;
	mov.u32 	%r2, %ntid.x;
	mad.lo.s32 	%r5, %r4, %r2, %r1;
	cvt.u64.u32 	%rd1, %r5;
	setp.le.u64 	%p1, %rd10, %rd1;
	mov.b64 	%rd19, 0;
	@%p1 bra 	$L__BB2_2;
	cvta.to.global.u64 	%rd11, %rd8;
	shl.b64 	%rd12, %rd1, 3;
	add.s64 	%rd13, %rd11, %rd12;
	ld.global.nc.u64 	%rd19, [%rd13];
$L__BB2_2:
	shl.b32 	%r6, %r1, 3;
	mov.u32 	%r7, _ZZ12reduceSharedILi256EEvPKyyE4data;
	add.s32 	%r3, %r7, %r6;
	st.shared.u64 	[%r3], %rd19;
	setp.lt.u32 	%p2, %r2, 2;
	@%p2 bra 	$L__BB2_7;
	shr.u32 	%r8, %r2, 1;
	cvt.u64.u32 	%rd20, %r8;
	cvt.u64.u32 	%rd5, %r1;
$L__BB2_4:
	bar.sync 	0;
	setp.le.u64 	%p3, %rd20, %rd5;
	@%p3 bra 	$L__BB2_6;
	cvt.u32.u64 	%r9, %rd20;
	shl.b32 	%r10, %r9, 3;
	add.s32 	%r11, %r3, %r10;
	ld.shared.u64 	%rd14, [%r11];
	ld.shared.u64 	%rd15, [%r3];
	add.s64 	%rd16, %rd15, %rd14;
	st.shared.u64 	[%r3], %rd16;
$L__BB2_6:
	shr.u64 	%rd7, %rd20, 1;
	setp.gt.u64 	%p4, %rd20, 1;
	mov.u64 	%rd20, %rd7;
	@%p4 bra 	$L__BB2_4;
$L__BB2_7:
	setp.ne.s32 	%p5, %r1, 0;
	@%p5 bra 	$L__BB2_9;
	ld.shared.u64 	%rd17, [_ZZ12reduceSharedILi256EEvPKyyE4data];
	atom.global.add.u64 	%rd18, [dResult], %rd17;
$L__BB2_9:
	ret;

}


// ===== COMPILED SASS (sm_100) =====

	.target	sm_100

	.elftype	@"ET_EXEC"


//--------------------- .note.nv.tkinfo           --------------------------
	.section	.note.nv.tkinfo,"",@"SHT_NOTE"
	.sectionflags	@"SHF_NOTE_NV_TKINFO"
	.tkinfo
        /*0018*/ 	.word	0x00000002
        /*0030*/ 	.string	""
        /*0030*/ 	.string	"ptxas"
        /*0030*/ 	.string	"Cuda compilation tools, release 13.0, V13.0.88"
        /*0030*/ 	.string	"Build cuda_13.0.r13.0/compiler.36424714_0"
        /*0030*/ 	.string	"-arch sm_100 -m 64 "



//--------------------- .note.nv.cuinfo           --------------------------
	.section	.note.nv.cuinfo,"",@"SHT_NOTE"
	.sectionflags	@"SHF_NOTE_NV_CUINFO"
        /*0018*/ 	.short	0x0002
        /*001a*/ 	.short	0x0064
        /*001c*/ 	.short	0x0082
	.zero		2


//--------------------- .nv.info                  --------------------------
	.section	.nv.info,"",@"SHT_CUDA_INFO"
	.align	4


	//----- nvinfo : EIATTR_REGCOUNT
	.align		4
        /*0000*/ 	.byte	0x04, 0x2f
        /*0002*/ 	.short	(.L_2 - .L_1)
	.align		4
.L_1:
        /*0004*/ 	.word	index@(_Z18reduceAtomicGlobalPKyy)
        /*0008*/ 	.word	0x00000008


	//----- nvinfo : EIATTR_FRAME_SIZE
	.align		4
.L_2:
        /*000c*/ 	.byte	0x04, 0x11
        /*000e*/ 	.short	(.L_4 - .L_3)
	.align		4
.L_3:
        /*0010*/ 	.word	index@(_Z18reduceAtomicGlobalPKyy)
        /*0014*/ 	.word	0x00000000


	//----- nvinfo : EIATTR_REGCOUNT
	.align		4
.L_4:
        /*0018*/ 	.byte	0x04, 0x2f
        /*001a*/ 	.short	(.L_6 - .L_5)
	.align		4
.L_5:
        /*001c*/ 	.word	index@(_Z18reduceAtomicSharedPKyy)
        /*0020*/ 	.word	0x0000000c


	//----- nvinfo : EIATTR_FRAME_SIZE
	.align		4
.L_6:
        /*0024*/ 	.byte	0x04, 0x11
        /*0026*/ 	.short	(.L_8 - .L_7)
	.align		4
.L_7:
        /*0028*/ 	.word	index@(_Z18reduceAtomicSharedPKyy)
        /*002c*/ 	.word	0x00000000


	//----- nvinfo : EIATTR_REGCOUNT
	.align		4
.L_8:
        /*0030*/ 	.byte	0x04, 0x2f
        /*0032*/ 	.short	(.L_10 - .L_9)
	.align		4
.L_9:
        /*0034*/ 	.word	index@(_Z12reduceSharedILi256EEvPKyy)
        /*0038*/ 	.word	0x0000000c


	//----- nvinfo : EIATTR_FRAME_SIZE
	.align		4
.L_10:
        /*003c*/ 	.byte	0x04, 0x11
        /*003e*/ 	.short	(.L_12 - .L_11)
	.align		4
.L_11:
        /*0040*/ 	.word	index@(_Z12reduceSharedILi256EEvPKyy)
        /*0044*/ 	.word	0x00000000


	//----- nvinfo : EIATTR_MIN_STACK_SIZE
	.align		4
.L_12:
        /*0048*/ 	.byte	0x04, 0x12
        /*004a*/ 	.short	(.L_14 - .L_13)
	.align		4
.L_13:
        /*004c*/ 	.word	index@(_Z12reduceSharedILi256EEvPKyy)
        /*0050*/ 	.word	0x00000000


	//----- nvinfo : EIATTR_MIN_STACK_SIZE
	.align		4
.L_14:
        /*0054*/ 	.byte	0x04, 0x12
        /*0056*/ 	.short	(.L_16 - .L_15)
	.align		4
.L_15:
        /*0058*/ 	.word	index@(_Z18reduceAtomicSharedPKyy)
        /*005c*/ 	.word	0x00000000


	//----- nvinfo : EIATTR_MIN_STACK_SIZE
	.align		4
.L_16:
        /*0060*/ 	.byte	0x04, 0x12
        /*0062*/ 	.short	(.L_18 - .L_17)
	.align		4
.L_17:
        /*0064*/ 	.word	index@(_Z18reduceAtomicGlobalPKyy)
        /*0068*/ 	.word	0x00000000
.L_18:


//--------------------- .nv.compat                --------------------------
	.section	.nv.compat,"",@"SHT_CUDA_COMPAT_INFO"
	.align	4
        /*0000*/ 	.byte	0x02, 0x09, 0x00, 0x00, 0x02, 0x02, 0x01, 0x00, 0x02, 0x05, 0x05, 0x00, 0x03, 0x07, 0x01, 0x01
        /*0010*/ 	.byte	0x02, 0x03, 0x00, 0x00, 0x02, 0x06, 0x01, 0x00, 0x04, 0x0b, 0x08, 0x00, 0x09, 0x00, 0x00, 0x00
        /*0020*/ 	.byte	0x00, 0x00, 0x00, 0x00


//--------------------- .nv.info._Z12reduceSharedILi256EEvPKyy --------------------------
	.section	.nv.info._Z12reduceSharedILi256EEvPKyy,"",@"SHT_CUDA_INFO"
	.sectionflags	@""
	.align	4


	//----- nvinfo : EIATTR_CUDA_API_VERSION
	.align		4
        /*0000*/ 	.byte	0x04, 0x37
        /*0002*/ 	.short	(.L_20 - .L_19)
.L_19:
        /*0004*/ 	.word	0x00000082


	//----- nvinfo : EIATTR_KPARAM_INFO
	.align		4
.L_20:
        /*0008*/ 	.byte	0x04, 0x17
        /*000a*/ 	.short	(.L_22 - .L_21)
.L_21:
        /*000c*/ 	.word	0x00000000
        /*0010*/ 	.short	0x0001
        /*0012*/ 	.short	0x0008
        /*0014*/ 	.byte	0x00, 0xf0, 0x21, 0x00


	//----- nvinfo : EIATTR_KPARAM_INFO
	.align		4
.L_22:
        /*0018*/ 	.byte	0x04, 0x17
        /*001a*/ 	.short	(.L_24 - .L_23)
.L_23:
        /*001c*/ 	.word	0x00000000
        /*0020*/ 	.short	0x0000
        /*0022*/ 	.short	0x0000
        /*0024*/ 	.byte	0x00, 0xf5, 0x21, 0x00


	//----- nvinfo : EIATTR_SPARSE_MMA_MASK
	.align		4
.L_24:
        /*0028*/ 	.byte	0x03, 0x50
        /*002a*/ 	.short	0x0000


	//----- nvinfo : EIATTR_MAXREG_COUNT
	.align		4
        /*002c*/ 	.byte	0x03, 0x1b
        /*002e*/ 	.short	0x00ff


	//----- nvinfo : EIATTR_NUM_BARRIERS
	.align		4
        /*0030*/ 	.byte	0x02, 0x4c
        /*0032*/ 	.byte	0x01
	.zero		1


	//----- nvinfo : EIATTR_MERCURY_ISA_VERSION
	.align		4
        /*0034*/ 	.byte	0x03, 0x5f
        /*0036*/ 	.short	0x0101


	//----- nvinfo : EIATTR_VRC_CTA_INIT_COUNT
	.align		4
        /*0038*/ 	.byte	0x02, 0x4a
	.zero		1
	.zero		1


	//----- nvinfo : EIATTR_EXIT_INSTR_OFFSETS
	.align		4
        /*003c*/ 	.byte	0x04, 0x1c
        /*003e*/ 	.short	(.L_26 - .L_25)


	//   ....[0]....
.L_25:
        /*0040*/ 	.word	0x00000280


	//   ....[1]....
        /*0044*/ 	.word	0x000002f0


	//----- nvinfo : EIATTR_CBANK_PARAM_SIZE
	.align		4
.L_26:
        /*0048*/ 	.byte	0x03, 0x19
        /*004a*/ 	.short	0x0010


	//----- nvinfo : EIATTR_PARAM_CBANK
	.align		4
        /*004c*/ 	.byte	0x04, 0x0a
        /*004e*/ 	.short	(.L_28 - .L_27)
	.align		4
.L_27:
        /*0050*/ 	.word	index@(.nv.constant0._Z12reduceSharedILi256EEvPKyy)
        /*0054*/ 	.short	0x0380
        /*0056*/ 	.short	0x0010


	//----- nvinfo : EIATTR_SW_WAR
	.align		4
.L_28:
        /*0058*/ 	.byte	0x04, 0x36
        /*005a*/ 	.short	(.L_30 - .L_29)
.L_29:
        /*005c*/ 	.word	0x00000008
.L_30:


//--------------------- .nv.info._Z18reduceAtomicSharedPKyy --------------------------
	.section	.nv.info._Z18reduceAtomicSharedPKyy,"",@"SHT_CUDA_INFO"
	.sectionflags	@""
	.align	4


	//----- nvinfo : EIATTR_CUDA_API_VERSION
	.align		4
        /*0000*/ 	.byte	0x04, 0x37
        /*0002*/ 	.short	(.L_32 - .L_31)
.L_31:
        /*0004*/ 	.word	0x00000082


	//----- nvinfo : EIATTR_KPARAM_INFO
	.align		4
.L_32:
        /*0008*/ 	.byte	0x04, 0x17
        /*000a*/ 	.short	(.L_34 - .L_33)
.L_33:
        /*000c*/ 	.word	0x00000000
        /*0010*/ 	.short	0x0001
        /*0012*/ 	.short	0x0008
        /*0014*/ 	.byte	0x00, 0xf0, 0x21, 0x00


	//----- nvinfo : EIATTR_KPARAM_INFO
	.align		4
.L_34:
        /*0018*/ 	.byte	0x04, 0x17
        /*001a*/ 	.short	(.L_36 - .L_35)
.L_35:
        /*001c*/ 	.word	0x00000000
        /*0020*/ 	.short	0x0000
        /*0022*/ 	.short	0x0000
        /*0024*/ 	.byte	0x00, 0xf5, 0x21, 0x00


	//----- nvinfo : EIATTR_SPARSE_MMA_MASK
	.align		4
.L_36:
        /*0028*/ 	.byte	0x03, 0x50
        /*002a*/ 	.short	0x0000


	//----- nvinfo : EIATTR_MAXREG_COUNT
	.align		4
        /*002c*/ 	.byte	0x03, 0x1b
        /*002e*/ 	.short	0x00ff


	//----- nvinfo : EIATTR_NUM_BARRIERS
	.align		4
        /*0030*/ 	.byte	0x02, 0x4c
        /*0032*/ 	.byte	0x01
	.zero		1


	//----- nvinfo : EIATTR_MERCURY_ISA_VERSION
	.align		4
        /*0034*/ 	.byte	0x03, 0x5f
        /*0036*/ 	.short	0x0101


	//----- nvinfo : EIATTR_VRC_CTA_INIT_COUNT
	.align		4
        /*0038*/ 	.byte	0x02, 0x4a
	.zero		1
	.zero		1


	//----- nvinfo : EIATTR_EXIT_INSTR_OFFSETS
	.align		4
        /*003c*/ 	.byte	0x04, 0x1c
        /*003e*/ 	.short	(.L_38 - .L_37)


	//   ....[0]....
.L_37:
        /*0040*/ 	.word	0x000001f0


	//   ....[1]....
        /*0044*/ 	.word	0x00000260


	//----- nvinfo : EIATTR_CRS_STACK_SIZE
	.align		4
.L_38:
        /*0048*/ 	.byte	0x04, 0x1e
        /*004a*/ 	.short	(.L_40 - .L_39)
.L_39:
        /*004c*/ 	.word	0x00000000


	//----- nvinfo : EIATTR_CBANK_PARAM_SIZE
	.align		4
.L_40:
        /*0050*/ 	.byte	0x03, 0x19
        /*0052*/ 	.short	0x0010


	//----- nvinfo : EIATTR_PARAM_CBANK
	.align		4
        /*0054*/ 	.byte	0x04, 0x0a
        /*0056*/ 	.short	(.L_42 - .L_41)
	.align		4
.L_41:
        /*0058*/ 	.word	index@(.nv.constant0._Z18reduceAtomicSharedPKyy)
        /*005c*/ 	.short	0x0380
        /*005e*/ 	.short	0x0010


	//----- nvinfo : EIATTR_SW_WAR
	.align		4
.L_42:
        /*0060*/ 	.byte	0x04, 0x36
        /*0062*/ 	.short	(.L_44 - .L_43)
.L_43:
        /*0064*/ 	.word	0x00000008
.L_44:


//--------------------- .nv.info._Z18reduceAtomicGlobalPKyy --------------------------
	.section	.nv.info._Z18reduceAtomicGlobalPKyy,"",@"SHT_CUDA_INFO"
	.sectionflags	@""
	.align	4


	//----- nvinfo : EIATTR_CUDA_API_VERSION
	.align		4
        /*0000*/ 	.byte	0x04, 0x37
        /*0002*/ 	.short	(.L_46 - .L_45)
.L_45:
        /*0004*/ 	.word	0x00000082


	//----- nvinfo : EIATTR_KPARAM_INFO
	.align		4
.L_46:
        /*0008*/ 	.byte	0x04, 0x17
        /*000a*/ 	.short	(.L_48 - .L_47)
.L_47:
        /*000c*/ 	.word	0x00000000
        /*0010*/ 	.short	0x0001
        /*0012*/ 	.short	0x0008
        /*0014*/ 	.byte	0x00, 0xf0, 0x21, 0x00


	//----- nvinfo : EIATTR_KPARAM_INFO
	.align		4
.L_48:
        /*0018*/ 	.byte	0x04, 0x17
        /*001a*/ 	.short	(.L_50 - .L_49)
.L_49:
        /*001c*/ 	.word	0x00000000
        /*0020*/ 	.short	0x0000
        /*0022*/ 	.short	0x0000
        /*0024*/ 	.byte	0x00, 0xf5, 0x21, 0x00


	//----- nvinfo : EIATTR_SPARSE_MMA_MASK
	.align		4
.L_50:
        /*0028*/ 	.byte	0x03, 0x50
        /*002a*/ 	.short	0x0000


	//----- nvinfo : EIATTR_MAXREG_COUNT
	.align		4
        /*002c*/ 	.byte	0x03, 0x1b
        /*002e*/ 	.short	0x00ff


	//----- nvinfo : EIATTR_MERCURY_ISA_VERSION
	.align		4
        /*0030*/ 	.byte	0x03, 0x5f
        /*0032*/ 	.short	0x0101


	//----- nvinfo : EIATTR_VRC_CTA_INIT_COUNT
	.align		4
        /*0034*/ 	.byte	0x02, 0x4a
	.zero		1
	.zero		1


	//----- nvinfo : EIATTR_EXIT_INSTR_OFFSETS
	.align		4
        /*0038*/ 	.byte	0x04, 0x1c
        /*003a*/ 	.short	(.L_52 - .L_51)


	//   ....[0]....
.L_51:
        /*003c*/ 	.word	0x00000080


	//   ....[1]....
        /*0040*/ 	.word	0x00000100


	//----- nvinfo : EIATTR_CBANK_PARAM_SIZE
	.align		4
.L_52:
        /*0044*/ 	.byte	0x03, 0x19
        /*0046*/ 	.short	0x0010


	//----- nvinfo : EIATTR_PARAM_CBANK
	.align		4
        /*0048*/ 	.byte	0x04, 0x0a
        /*004a*/ 	.short	(.L_54 - .L_53)
	.align		4
.L_53:
        /*004c*/ 	.word	index@(.nv.constant0._Z18reduceAtomicGlobalPKyy)
        /*0050*/ 	.short	0x0380
        /*0052*/ 	.short	0x0010


	//----- nvinfo : EIATTR_SW_WAR
	.align		4
.L_54:
        /*0054*/ 	.byte	0x04, 0x36
        /*0056*/ 	.short	(.L_56 - .L_55)
.L_55:
        /*0058*/ 	.word	0x00000008
.L_56:


//--------------------- .nv.callgraph             --------------------------
	.section	.nv.callgraph,"",@"SHT_CUDA_CALLGRAPH"
	.align	4
	.sectionentsize	8
	.align		4
        /*0000*/ 	.word	0x00000000
	.align		4
        /*0004*/ 	.word	0xffffffff
	.align		4
        /*0008*/ 	.word	0x00000000
	.align		4
        /*000c*/ 	.word	0xfffffffe
	.align		4
        /*0010*/ 	.word	0x00000000
	.align		4
        /*0014*/ 	.word	0xfffffffd
	.align		4
        /*0018*/ 	.word	0x00000000
	.align		4
        /*001c*/ 	.word	0xfffffffc


//--------------------- .nv.constant4             --------------------------
	.section	.nv.constant4,"a",@progbits
	.align	8
	.align		8
.nv.constant4:
        /*0000*/ 	.dword	dResult


//--------------------- .text._Z12reduceSharedILi256EEvPKyy --------------------------
	.section	.text._Z12reduceSharedILi256EEvPKyy,"ax",@progbits
	.align	128
        .global         _Z12reduceSharedILi256EEvPKyy
        .type           _Z12reduceSharedILi256EEvPKyy,@function
        .size           _Z12reduceSharedILi256EEvPKyy,(.L_x_8 - _Z12reduceSharedILi256EEvPKyy)
        .other          _Z12reduceSharedILi256EEvPKyy,@"STO_CUDA_ENTRY STV_DEFAULT"
_Z12reduceSharedILi256EEvPKyy:
.text._Z12reduceSharedILi256EEvPKyy:
[----:B------:R-:W-:Y:S01]  /*0000*/  LDC R1, c[0x0][0x37c] ;  /* 0x0000df00ff017b82 */ /* 0x000fe20000000800 */
[----:B------:R-:W0:Y:S07]  /*0010*/  S2R R6, SR_TID.X ;  /* 0x0000000000067919 */ /* 0x000e2e0000002100 */
[----:B------:R-:W0:Y:S01]  /*0020*/  S2UR UR4, SR_CTAID.X ;  /* 0x00000000000479c3 */ /* 0x000e220000002500 */
[----:B------:R-:W1:Y:S01]  /*0030*/  LDCU.64 UR6, c[0x0][0x388] ;  /* 0x00007100ff0677ac */ /* 0x000e620008000a00 */
[----:B------:R-:W-:-:S06]  /*0040*/  CS2R R2, SRZ ;  /* 0x0000000000027805 */ /* 0x000fcc000001ff00 */
[----:B------:R-:W0:Y:S02]  /*0050*/  LDC R9, c[0x0][0x360] ;  /* 0x0000d800ff097b82 */ /* 0x000e240000000800 */
[----:B0-----:R-:W-:-:S05]  /*0060*/  IMAD R0, R9, UR4, R6 ;  /* 0x0000000409007c24 */ /* 0x001fca000f8e0206 */
[----:B-1----:R-:W-:-:S04]  /*0070*/  ISETP.GE.U32.AND P0, PT, R0, UR6, PT ;  /* 0x0000000600007c0c */ /* 0x002fc8000bf06070 */
[----:B------:R-:W-:Y:S01]  /*0080*/  ISETP.GE.U32.AND.EX P0, PT, RZ, UR7, PT, P0 ;  /* 0x00000007ff007c0c */ /* 0x000fe2000bf06100 */
[----:B------:R-:W0:-:S12]  /*0090*/  LDCU.64 UR6, c[0x0][0x358] ;  /* 0x00006b00ff0677ac */ /* 0x000e180008000a00 */
[----:B------:R-:W1:Y:S02]  /*00a0*/  @!P0 LDC.64 R4, c[0x0][0x380] ;  /* 0x0000e000ff048b82 */ /* 0x000e640000000a00 */
[----:B-1----:R-:W-:-:S04]  /*00b0*/  @!P0 LEA R4, P1, R0, R4, 0x3 ;  /* 0x0000000400048211 */ /* 0x002fc800078218ff */
[----:B------:R-:W-:-:S05]  /*00c0*/  @!P0 LEA.HI.X R5, R0, R5, RZ, 0x3, P1 ;  /* 0x0000000500058211 */ /* 0x000fca00008f1cff */
[----:B0-----:R-:W2:Y:S01]  /*00d0*/  @!P0 LDG.E.64.CONSTANT R2, desc[UR6][R4.64] ;  /* 0x0000000604028981 */ /* 0x001ea2000c1e9b00 */
[----:B------:R-:W0:Y:S01]  /*00e0*/  S2UR UR5, SR_CgaCtaId ;  /* 0x00000000000579c3 */ /* 0x000e220000008800 */
[----:B------:R-:W-:Y:S01]  /*00f0*/  UMOV UR4, 0x400 ;  /* 0x0000040000047882 */ /* 0x000fe20000000000 */
[----:B------:R-:W-:Y:S02]  /*0100*/  ISETP.GE.U32.AND P0, PT, R9, 0x2, PT ;  /* 0x000000020900780c */ /* 0x000fe40003f06070 */
[----:B------:R-:W-:Y:S01]  /*0110*/  ISETP.NE.AND P1, PT, R6, RZ, PT ;  /* 0x000000ff0600720c */ /* 0x000fe20003f25270 */
[----:B0-----:R-:W-:-:S06]  /*0120*/  ULEA UR4, UR5, UR4, 0x18 ;  /* 0x0000000405047291 */ /* 0x001fcc000f8ec0ff */
[----:B------:R-:W-:-:S05]  /*0130*/  LEA R7, R6, UR4, 0x3 ;  /* 0x0000000406077c11 */ /* 0x000fca000f8e18ff */
[----:B--2---:R0:W-:Y:S01]  /*0140*/  STS.64 [R7], R2 ;  /* 0x0000000207007388 */ /* 0x0041e20000000a00 */
[----:B------:R-:W-:Y:S05]  /*0150*/  @!P0 BRA `(.L_x_0) ;  /* 0x0000000000488947 */ /* 0x000fea0003800000 */
[----:B------:R-:W-:Y:S01]  /*0160*/  SHF.R.U32.HI R9, RZ, 0x1, R9 ;  /* 0x00000001ff097819 */ /* 0x000fe20000011609 */
[----:B------:R-:W-:-:S07]  /*0170*/  IMAD.MOV.U32 R8, RZ, RZ, RZ ;  /* 0x000000ffff087224 */ /* 0x000fce00078e00ff */
.L_x_1:
[----:B------:R-:W-:Y:S01]  /*0180*/  BAR.SYNC.DEFER_BLOCKING 0x0 ;  /* 0x0000000000007b1d */ /* 0x000fe20000010000 */
[----:B------:R-:W-:-:S04]  /*0190*/  ISETP.GT.U32.AND P0, PT, R9, R6, PT ;  /* 0x000000060900720c */ /* 0x000fc80003f04070 */
[----:B------:R-:W-:-:S13]  /*01a0*/  ISETP.GT.U32.AND.EX P0, PT, R8, RZ, PT, P0 ;  /* 0x000000ff0800720c */ /* 0x000fda0003f04100 */
[C---:B------:R-:W-:Y:S01]  /*01b0*/  @P0 IMAD R0, R9.reuse, 0x8, R7 ;  /* 0x0000000809000824 */ /* 0x040fe200078e0207 */
[----:B------:R-:W-:Y:S04]  /*01c0*/  @P0 LDS.64 R4, [R7] ;  /* 0x0000000007040984 */ /* 0x000fe80000000a00 */
[----:B0-----:R-:W0:Y:S02]  /*01d0*/  @P0 LDS.64 R2, [R0] ;  /* 0x0000000000020984 */ /* 0x001e240000000a00 */
[----:B0-----:R-:W-:Y:S02]  /*01e0*/  @P0 IADD3 R2, P2, PT, R2, R4, RZ ;  /* 0x0000000402020210 */ /* 0x001fe40007f5e0ff */
[----:B------:R-:W-:-:S03]  /*01f0*/  SHF.R.U64 R4, R9, 0x1, R8 ;  /* 0x0000000109047819 */ /* 0x000fc60000001208 */
[----:B------:R-:W-:Y:S01]  /*0200*/  @P0 IMAD.X R3, R3, 0x1, R5, P2 ;  /* 0x0000000103030824 */ /* 0x000fe200010e0605 */
[----:B------:R-:W-:-:S04]  /*0210*/  SHF.R.U32.HI R5, RZ, 0x1, R8 ;  /* 0x00000001ff057819 */ /* 0x000fc80000011608 */
[----:B------:R1:W-:Y:S01]  /*0220*/  @P0 STS.64 [R7], R2 ;  /* 0x0000000207000388 */ /* 0x0003e20000000a00 */
[----:B------:R-:W-:Y:S01]  /*0230*/  ISETP.GT.U32.AND P0, PT, R9, 0x1, PT ;  /* 0x000000010900780c */ /* 0x000fe20003f04070 */
[----:B------:R-:W-:-:S03]  /*0240*/  IMAD.MOV.U32 R9, RZ, RZ, R4 ;  /* 0x000000ffff097224 */ /* 0x000fc600078e0004 */
[----:B------:R-:W-:Y:S01]  /*0250*/  ISETP.GT.U32.AND.EX P0, PT, R8, RZ, PT, P0 ;  /* 0x000000ff0800720c */ /* 0x000fe20003f04100 */
[----:B------:R-:W-:-:S12]  /*0260*/  IMAD.MOV.U32 R8, RZ, RZ, R5 ;  /* 0x000000ffff087224 */ /* 0x000fd800078e0005 */
[----:B-1----:R-:W-:Y:S05]  /*0270*/  @P0 BRA `(.L_x_1) ;  /* 0xfffffffc00c00947 */ /* 0x002fea000383ffff */
.L_x_0:
[----:B------:R-:W-:Y:S05]  /*0280*/  @P1 EXIT ;  /* 0x000000000000194d */ /* 0x000fea0003800000 */
[----:B------:R-:W1:Y:S01]  /*0290*/  S2UR UR5, SR_CgaCtaId ;  /* 0x00000000000579c3 */ /* 0x000e620000008800 */
[----:B------:R-:W-:-:S07]  /*02a0*/  UMOV UR4, 0x400 ;  /* 0x0000040000047882 */ /* 0x000fce0000000000 */
[----:B------:R-:W2:Y:S01]  /*02b0*/  LDC.64 R4, c[0x4][RZ] ;  /* 0x01000000ff047b82 */ /* 0x000ea20000000a00 */
[----:B-1----:R-:W-:-:S09]  /*02c0*/  ULEA UR4, UR5, UR4, 0x18 ;  /* 0x0000000405047291 */ /* 0x002fd2000f8ec0ff */
[----:B0-----:R-:W2:Y:S04]  /*02d0*/  LDS.64 R2, [UR4] ;  /* 0x00000004ff027984 */ /* 0x001ea80008000a00 */
[----:B--2---:R-:W-:Y:S01]  /*02e0*/  REDG.E.ADD.64.STRONG.GPU desc[UR6][R4.64], R2 ;  /* 0x000000020400798e */ /* 0x004fe2000c12e506 */
[----:B------:R-:W-:Y:S05]  /*02f0*/  EXIT ;  /* 0x000000000000794d */ /* 0x000fea0003800000 */
.L_x_2:
[----:B------:R-:W-:-:S00]  /*0300*/  BRA `(.L_x_2) ;  /* 0xfffffffc00fc7947 */ /* 0x000fc0000383ffff */
[----:B------:R-:W-:-:S00]  /*0310*/  NOP ;  /* 0x0000000000007918 */ /* 0x000fc00000000000 */
        /* <DEDUP_REMOVED lines=14> */
.L_x_8:


//--------------------- .text._Z18reduceAtomicSharedPKyy --------------------------
	.section	.text._Z18reduceAtomicSharedPKyy,"ax",@progbits
	.align	128
        .global         _Z18reduceAtomicSharedPKyy
        .type           _Z18reduceAtomicSharedPKyy,@function
        .size           _Z18reduceAtomicSharedPKyy,(.L_x_9 - _Z18reduceAtomicSharedPKyy)
        .other          _Z18reduceAtomicSharedPKyy,@"STO_CUDA_ENTRY STV_DEFAULT"
_Z18reduceAtomicSharedPKyy:
.text._Z18reduceAtomicSharedPKyy:
[----:B------:R-:W-:Y:S01]  /*0000*/  LDC R1, c[0x0][0x37c] ;  /* 0x0000df00ff017b82 */ /* 0x000fe20000000800 */
[----:B------:R-:W0:Y:S07]  /*0010*/  S2R R0, SR_TID.X ;  /* 0x0000000000007919 */ /* 0x000e2e0000002100 */
[----:B------:R-:W1:Y:S01]  /*0020*/  S2UR UR4, SR_CTAID.X ;  /* 0x00000000000479c3 */ /* 0x000e620000002500 */
[----:B------:R-:W2:Y:S01]  /*0030*/  LDCU.64 UR6, c[0x0][0x388] ;  /* 0x00007100ff0677ac */ /* 0x000ea20008000a00 */
[----:B------:R-:W-:Y:S06]  /*0040*/  BSSY.RECONVERGENT B0, `(.L_x_3) ;  /* 0x0000019000007945 */ /* 0x000fec0003800200 */
[----:B------:R-:W1:Y:S01]  /*0050*/  LDC R5, c[0x0][0x360] ;  /* 0x0000d800ff057b82 */ /* 0x000e620000000800 */
[----:B0-----:R-:W-:Y:S01]  /*0060*/  ISETP.NE.AND P1, PT, R0, RZ, PT ;  /* 0x000000ff0000720c */ /* 0x001fe20003f25270 */
[----:B-1----:R-:W-:-:S05]  /*0070*/  IMAD R0, R5, UR4, R0 ;  /* 0x0000000405007c24 */ /* 0x002fca000f8e0200 */
[----:B--2---:R-:W-:-:S04]  /*0080*/  ISETP.GE.U32.AND P0, PT, R0, UR6, PT ;  /* 0x0000000600007c0c */ /* 0x004fc8000bf06070 */
[----:B------:R-:W-:Y:S01]  /*0090*/  ISETP.GE.U32.AND.EX P0, PT, RZ, UR7, PT, P0 ;  /* 0x00000007ff007c0c */ /* 0x000fe2000bf06100 */
[----:B------:R-:W0:Y:S02]  /*00a0*/  LDCU.64 UR6, c[0x0][0x358] ;  /* 0x00006b00ff0677ac */ /* 0x000e240008000a00 */
[----:B------:R-:W1:Y:S01]  /*00b0*/  @!P1 S2R R3, SR_CgaCtaId ;  /* 0x0000000000039919 */ /* 0x000e620000008800 */
[----:B------:R-:W-:-:S04]  /*00c0*/  @!P1 MOV R2, 0x400 ;  /* 0x0000040000029802 */ /* 0x000fc80000000f00 */
[----:B-1----:R-:W-:-:S05]  /*00d0*/  @!P1 LEA R2, R3, R2, 0x18 ;  /* 0x0000000203029211 */ /* 0x002fca00078ec0ff */
[----:B------:R1:W-:Y:S01]  /*00e0*/  @!P1 STS.64 [R2], RZ ;  /* 0x000000ff02009388 */ /* 0x0003e20000000a00 */
[----:B------:R-:W-:Y:S06]  /*00f0*/  BAR.SYNC.DEFER_BLOCKING 0x0 ;  /* 0x0000000000007b1d */ /* 0x000fec0000010000 */
[----:B0-----:R-:W-:Y:S05]  /*0100*/  @P0 BRA `(.L_x_4) ;  /* 0x0000000000300947 */ /* 0x001fea0003800000 */
[----:B------:R-:W1:Y:S02]  /*0110*/  LDCU.64 UR4, c[0x0][0x380] ;  /* 0x00007000ff0477ac */ /* 0x000e640008000a00 */
[----:B-1----:R-:W-:-:S04]  /*0120*/  LEA R2, P0, R0, UR4, 0x3 ;  /* 0x0000000400027c11 */ /* 0x002fc8000f8018ff */
[----:B------:R-:W-:-:S06]  /*0130*/  LEA.HI.X R3, R0, UR5, RZ, 0x3, P0 ;  /* 0x0000000500037c11 */ /* 0x000fcc00080f1cff */
[----:B------:R-:W5:Y:S01]  /*0140*/  LDG.E.64.CONSTANT R2, desc[UR6][R2.64] ;  /* 0x0000000602027981 */ /* 0x000f62000c1e9b00 */
[----:B------:R-:W-:Y:S01]  /*0150*/  MOV R0, 0x400 ;  /* 0x0000040000007802 */ /* 0x000fe20000000f00 */
[----:B------:R-:W0:Y:S03]  /*0160*/  S2R R5, SR_CgaCtaId ;  /* 0x0000000000057919 */ /* 0x000e260000008800 */
[----:B0-----:R-:W-:-:S07]  /*0170*/  LEA R9, R5, R0, 0x18 ;  /* 0x0000000005097211 */ /* 0x001fce00078ec0ff */
.L_x_5:
[----:B------:R-:W0:Y:S02]  /*0180*/  LDS.64 R4, [R9] ;  /* 0x0000000009047984 */ /* 0x000e240000000a00 */
[----:B0----5:R-:W-:-:S05]  /*0190*/  IADD3 R6, P0, PT, R2, R4, RZ ;  /* 0x0000000402067210 */ /* 0x021fca0007f1e0ff */
[----:B------:R-:W-:-:S07]  /*01a0*/  IMAD.X R7, R3, 0x1, R5, P0 ;  /* 0x0000000103077824 */ /* 0x000fce00000e0605 */
[----:B------:R-:W0:Y:S02]  /*01b0*/  ATOMS.CAST.SPIN.64 P0, [R9], R4, R6 ;  /* 0x000000040900758d */ /* 0x000e240001800406 */
[----:B0-----:R-:W-:Y:S05]  /*01c0*/  @!P0 BRA `(.L_x_5) ;  /* 0xfffffffc00ec8947 */ /* 0x001fea000383ffff */
.L_x_4:
[----:B------:R-:W-:Y:S05]  /*01d0*/  BSYNC.RECONVERGENT B0 ;  /* 0x0000000000007941 */ /* 0x000fea0003800200 */
.L_x_3:
[----:B------:R-:W-:Y:S06]  /*01e0*/  BAR.SYNC.DEFER_BLOCKING 0x0 ;  /* 0x0000000000007b1d */ /* 0x000fec0000010000 */
[----:B------:R-:W-:Y:S05]  /*01f0*/  @P1 EXIT ;  /* 0x000000000000194d */ /* 0x000fea0003800000 */
[----:B------:R-:W0:Y:S01]  /*0200*/  S2UR UR5, SR_CgaCtaId ;  /* 0x00000000000579c3 */ /* 0x000e220000008800 */
[----:B------:R-:W-:-:S07]  /*0210*/  UMOV UR4, 0x400 ;  /* 0x0000040000047882 */ /* 0x000fce0000000000 */
[----:B------:R-:W2:Y:S01]  /*0220*/  LDC.64 R4, c[0x4][RZ] ;  /* 0x01000000ff047b82 */ /* 0x000ea20000000a00 */
[----:B0-----:R-:W-:-:S09]  /*0230*/  ULEA UR4, UR5, UR4, 0x18 ;  /* 0x0000000405047291 */ /* 0x001fd2000f8ec0ff */
[----:B-1----:R-:W2:Y:S04]  /*0240*/  LDS.64 R2, [UR4] ;  /* 0x00000004ff027984 */ /* 0x002ea80008000a00 */
[----:B--2---:R-:W-:Y:S01]  /*0250*/  REDG.E.ADD.64.STRONG.GPU desc[UR6][R4.64], R2 ;  /* 0x000000020400798e */ /* 0x004fe2000c12e506 */
[----:B------:R-:W-:Y:S05]  /*0260*/  EXIT ;  /* 0x000000000000794d */ /* 0x000fea0003800000 */
.L_x_6:
        /* <DEDUP_REMOVED lines=9> */
.L_x_9:


//--------------------- .text._Z18reduceAtomicGlobalPKyy --------------------------
	.section	.text._Z18reduceAtomicGlobalPKyy,"ax",@progbits
	.align	128
        .global         _Z18reduceAtomicGlobalPKyy
        .type           _Z18reduceAtomicGlobalPKyy,@function
        .size           _Z18reduceAtomicGlobalPKyy,(.L_x_10 - _Z18reduceAtomicGlobalPKyy)
        .other          _Z18reduceAtomicGlobalPKyy,@"STO_CUDA_ENTRY STV_DEFAULT"
_Z18reduceAtomicGlobalPKyy:
.text._Z18reduceAtomicGlobalPKyy:
[----:B------:R-:W-:Y:S01]  /*0000*/  LDC R1, c[0x0][0x37c] ;  /* 0x0000df00ff017b82 */ /* 0x000fe20000000800 */
[----:B------:R-:W0:Y:S07]  /*0010*/  S2R R0, SR_TID.X ;  /* 0x0000000000007919 */ /* 0x000e2e0000002100 */
[----:B------:R-:W0:Y:S01]  /*0020*/  S2UR UR4, SR_CTAID.X ;  /* 0x00000000000479c3 */ /* 0x000e220000002500 */
[----:B------:R-:W1:Y:S07]  /*0030*/  LDCU.64 UR6, c[0x0][0x388] ;  /* 0x00007100ff0677ac */ /* 0x000e6e0008000a00 */
[----:B------:R-:W0:Y:S02]  /*0040*/  LDC R3, c[0x0][0x360] ;  /* 0x0000d800ff037b82 */ /* 0x000e240000000800 */
[----:B0-----:R-:W-:-:S05]  /*0050*/  IMAD R0, R3, UR4, R0 ;  /* 0x0000000403007c24 */ /* 0x001fca000f8e0200 */
[----:B-1----:R-:W-:-:S04]  /*0060*/  ISETP.GE.U32.AND P0, PT, R0, UR6, PT ;  /* 0x0000000600007c0c */ /* 0x002fc8000bf06070 */
[----:B------:R-:W-:-:S13]  /*0070*/  ISETP.GE.U32.AND.EX P0, PT, RZ, UR7, PT, P0 ;  /* 0x00000007ff007c0c */ /* 0x000fda000bf06100 */
[----:B------:R-:W-:Y:S05]  /*0080*/  @P0 EXIT ;  /* 0x000000000000094d */ /* 0x000fea0003800000 */
[----:B------:R-:W0:Y:S01]  /*0090*/  LDCU.64 UR6, c[0x0][0x380] ;  /* 0x00007000ff0677ac */ /* 0x000e220008000a00 */
[----:B------:R-:W1:Y:S01]  /*00a0*/  LDCU.64 UR4, c[0x0][0x358] ;  /* 0x00006b00ff0477ac */ /* 0x000e620008000a00 */
[----:B0-----:R-:W-:-:S04]  /*00b0*/  LEA R2, P0, R0, UR6, 0x3 ;  /* 0x0000000600027c11 */ /* 0x001fc8000f8018ff */
[----:B------:R-:W-:-:S06]  /*00c0*/  LEA.HI.X R3, R0, UR7, RZ, 0x3, P0 ;  /* 0x0000000700037c11 */ /* 0x000fcc00080f1cff */
[----:B-1----:R-:W2:Y:S01]  /*00d0*/  LDG.E.64.CONSTANT R2, desc[UR4][R2.64] ;  /* 0x0000000402027981 */ /* 0x002ea2000c1e9b00 */
[----:B------:R-:W2:Y:S03]  /*00e0*/  LDC.64 R4, c[0x4][RZ] ;  /* 0x01000000ff047b82 */ /* 0x000ea60000000a00 */
[----:B--2---:R-:W-:Y:S01]  /*00f0*/  REDG.E.ADD.64.STRONG.GPU desc[UR4][R4.64], R2 ;  /* 0x000000020400798e */ /* 0x004fe2000c12e504 */
[----:B------:R-:W-:Y:S05]  /*0100*/  EXIT ;  /* 0x000000000000794d */ /* 0x000fea0003800000 */
.L_x_7:
        /* <DEDUP_REMOVED lines=15> */
.L_x_10:


//--------------------- .nv.shared._Z12reduceSharedILi256EEvPKyy --------------------------
	.section	.nv.shared._Z12reduceSharedILi256EEvPKyy,"aw",@nobits
	.sectionflags	@""
	.align	8
.nv.shared._Z12reduceSharedILi256EEvPKyy:
	.zero		3072


//--------------------- .nv.shared.reserved.0     --------------------------
	.section	.nv.shared.reserved.0,"aw",@nobits
	.weak		__nv_reservedSMEM_offset_0_alias
	.size		__nv_reservedSMEM_offset_0_alias, 0, 64
	.other		__nv_reservedSMEM_offset_0_alias,@"STO_CUDA_RESERVED_SHARED STV_DEFAULT"
__nv_reservedSMEM_offset_0_alias:
	.zero		0
	.zero		64


//--------------------- .nv.global                --------------------------
	.section	.nv.global,"aw",@nobits
	.align	8
.nv.global:
	.type		dResult,@object
	.size		dResult,(.L_0 - dResult)
dResult:
	.zero		8
.L_0:


//--------------------- .nv.shared._Z18reduceAtomicSharedPKyy --------------------------
	.section	.nv.shared._Z18reduceAtomicSharedPKyy,"aw",@nobits
	.sectionflags	@""
	.align	8
.nv.shared._Z18reduceAtomicSharedPKyy:
	.zero		1032


//--------------------- .nv.constant0._Z12reduceSharedILi256EEvPKyy --------------------------
	.section	.nv.constant0._Z12reduceSharedILi256EEvPKyy,"a",@progbits
	.sectionflags	@""
	.align	4
.nv.constant0._Z12reduceSharedILi256EEvPKyy:
	.zero		912


//--------------------- .nv.constant0._Z18reduceAtomicSharedPKyy --------------------------
	.section	.nv.constant0._Z18reduceAtomicSharedPKyy,"a",@progbits
	.sectionflags	@""
	.align	4
.nv.constant0._Z18reduceAtomicSharedPKyy:
	.zero		912


//--------------------- .nv.constant0._Z18reduceAtomicGlobalPKyy --------------------------
	.section	.nv.constant0._Z18reduceAtomicGlobalPKyy,"a",@progbits
	.sectionflags	@""
	.align	4
.nv.constant0._Z18reduceAtomicGlobalPKyy:
	.zero		912


//--------------------- SYMBOLS --------------------------

	.type		.nv.reservedSmem.offset0,@object
	.size		.nv.reservedSmem.offset0,0x4
	.type		.nv.reservedSmem.cap,@object
	.size		.nv.reservedSmem.cap,0x4
